	.headerflags	@"EF_CUDA_TEXMODE_UNIFIED EF_CUDA_64BIT_ADDRESS EF_CUDA_ACCELERATORS EF_CUDA_SM90 EF_CUDA_VIRTUAL_SM(EF_CUDA_SM90)"
	.elftype	@"ET_EXEC"


//--------------------- .nv.info                  --------------------------
	.section	.nv.info,"",@"SHT_CUDA_INFO"
	.align	4


	//----- nvinfo : EIATTR_REGCOUNT
	.align		4
        /*0000*/ 	.byte	0x04, 0x2f
        /*0002*/ 	.short	(.L_1 - .L_0)
	.align		4
.L_0:
        /*0004*/ 	.word	index@(triton_poi_fused_convolution_relu_6)
        /*0008*/ 	.word	0x0000000c


	//----- nvinfo : EIATTR_MIN_STACK_SIZE
	.align		4
.L_1:
        /*000c*/ 	.byte	0x04, 0x12
        /*000e*/ 	.short	(.L_3 - .L_2)
	.align		4
.L_2:
        /*0010*/ 	.word	index@(triton_poi_fused_convolution_relu_6)
        /*0014*/ 	.word	0x00000000


	//----- nvinfo : EIATTR_FRAME_SIZE
	.align		4
.L_3:
        /*0018*/ 	.byte	0x04, 0x11
        /*001a*/ 	.short	(.L_5 - .L_4)
	.align		4
.L_4:
        /*001c*/ 	.word	index@(triton_poi_fused_convolution_relu_6)
        /*0020*/ 	.word	0x00000000


	//----- nvinfo : EIATTR_MIN_STACK_SIZE
	.align		4
.L_5:
        /*0024*/ 	.byte	0x04, 0x12
        /*0026*/ 	.short	(.L_7 - .L_6)
	.align		4
.L_6:
        /*0028*/ 	.word	index@(triton_poi_fused_convolution_relu_6)
        /*002c*/ 	.word	0x00000000
.L_7:


//--------------------- .nv.info.triton_poi_fused_convolution_relu_6 --------------------------
	.section	.nv.info.triton_poi_fused_convolution_relu_6,"",@"SHT_CUDA_INFO"
	.sectionflags	@""
	.align	4


	//----- nvinfo : EIATTR_CUDA_API_VERSION
	.align		4
        /*0000*/ 	.byte	0x04, 0x37
        /*0002*/ 	.short	(.L_9 - .L_8)
.L_8:
        /*0004*/ 	.word	0x0000007c


	//----- nvinfo : EIATTR_KPARAM_INFO
	.align		4
.L_9:
        /*0008*/ 	.byte	0x04, 0x17
        /*000a*/ 	.short	(.L_11 - .L_10)
.L_10:
        /*000c*/ 	.word	0x00000000
        /*0010*/ 	.short	0x0002
        /*0012*/ 	.short	0x0010
        /*0014*/ 	.byte	0x00, 0xf0, 0x11, 0x00


	//----- nvinfo : EIATTR_KPARAM_INFO
	.align		4
.L_11:
        /*0018*/ 	.byte	0x04, 0x17
        /*001a*/ 	.short	(.L_13 - .L_12)
.L_12:
        /*001c*/ 	.word	0x00000000
        /*0020*/ 	.short	0x0001
        /*0022*/ 	.short	0x0008
        /*0024*/ 	.byte	0x00, 0xf4, 0x21, 0x00


	//----- nvinfo : EIATTR_KPARAM_INFO
	.align		4
.L_13:
        /*0028*/ 	.byte	0x04, 0x17
        /*002a*/ 	.short	(.L_15 - .L_14)
.L_14:
        /*002c*/ 	.word	0x00000000
        /*0030*/ 	.short	0x0000
        /*0032*/ 	.short	0x0000
        /*0034*/ 	.byte	0x00, 0xf4, 0x21, 0x00


	//----- nvinfo : EIATTR_SPARSE_MMA_MASK
	.align		4
.L_15:
        /*0038*/ 	.byte	0x03, 0x50
        /*003a*/ 	.short	0x0000


	//----- nvinfo : EIATTR_MAXREG_COUNT
	.align		4
        /*003c*/ 	.byte	0x03, 0x1b
        /*003e*/ 	.short	0x00ff


	//----- nvinfo : EIATTR_EXIT_INSTR_OFFSETS
	.align		4
        /*0040*/ 	.byte	0x04, 0x1c
        /*0042*/ 	.short	(.L_17 - .L_16)


	//   ....[0]....
.L_16:
        /*0044*/ 	.word	0x000001c0


	//----- nvinfo : EIATTR_REQNTID
	.align		4
.L_17:
        /*0048*/ 	.byte	0x04, 0x10
        /*004a*/ 	.short	(.L_19 - .L_18)
.L_18:
        /*004c*/ 	.word	0x00000100
        /*0050*/ 	.word	0x00000001
        /*0054*/ 	.word	0x00000001


	//----- nvinfo : EIATTR_CBANK_PARAM_SIZE
	.align		4
.L_19:
        /*0058*/ 	.byte	0x03, 0x19
        /*005a*/ 	.short	0x0014


	//----- nvinfo : EIATTR_PARAM_CBANK
	.align		4
        /*005c*/ 	.byte	0x04, 0x0a
        /*005e*/ 	.short	(.L_21 - .L_20)
	.align		4
.L_20:
        /*0060*/ 	.word	index@(.nv.constant0.triton_poi_fused_convolution_relu_6)
        /*0064*/ 	.short	0x0210
        /*0066*/ 	.short	0x0014


	//----- nvinfo : EIATTR_SW_WAR
	.align		4
.L_21:
        /*0068*/ 	.byte	0x04, 0x36
        /*006a*/ 	.short	(.L_23 - .L_22)
.L_22:
        /*006c*/ 	.word	0x00000008
.L_23:


//--------------------- .nv.callgraph             --------------------------
	.section	.nv.callgraph,"",@"SHT_CUDA_CALLGRAPH"
	.align	4
	.sectionentsize	8
	.align		4
        /*0000*/ 	.word	0x00000000
	.align		4
        /*0004*/ 	.word	0xffffffff
	.align		4
        /*0008*/ 	.word	0x00000000
	.align		4
        /*000c*/ 	.word	0xfffffffe
	.align		4
        /*0010*/ 	.word	0x00000000
	.align		4
        /*0014*/ 	.word	0xfffffffd
	.align		4
        /*0018*/ 	.word	0x00000000
	.align		4
        /*001c*/ 	.word	0xfffffffc


//--------------------- .text.triton_poi_fused_convolution_relu_6 --------------------------
	.section	.text.triton_poi_fused_convolution_relu_6,"ax",@progbits
	.align	128
        .global         triton_poi_fused_convolution_relu_6
        .type           triton_poi_fused_convolution_relu_6,@function
        .size           triton_poi_fused_convolution_relu_6,(.L_x_1 - triton_poi_fused_convolution_relu_6)
        .other          triton_poi_fused_convolution_relu_6,@"STO_CUDA_ENTRY STV_DEFAULT"
triton_poi_fused_convolution_relu_6:
.text.triton_poi_fused_convolution_relu_6:
[----:B------:R-:W-:Y:S01]  /*0000*/  LDC R1, c[0x0][0x28] ;  /* 0x00000a00ff017b82 */ /* 0x000fe20000000800 */
[----:B------:R-:W1:Y:S07]  /*0010*/  S2R R0, SR_TID.X ;  /* 0x0000000000007919 */ /* 0x000e6e0000002100 */
[----:B------:R-:W2:Y:S01]  /*0020*/  LDC.64 R4, c[0x0][0x218] ;  /* 0x00008600ff047b82 */ /* 0x000ea20000000a00 */
[----:B------:R-:W-:Y:S01]  /*0030*/  ULDC.64 UR4, c[0x0][0x208] ;  /* 0x0000820000047ab9 */ /* 0x000fe20000000a00 */
[----:B------:R-:W3:Y:S06]  /*0040*/  S2R R7, SR_CTAID.X ;  /* 0x0000000000077919 */ /* 0x000eec0000002500 */
[----:B------:R-:W4:Y:S01]  /*0050*/  LDC.64 R2, c[0x0][0x210] ;  /* 0x00008400ff027b82 */ /* 0x000f220000000a00 */
[----:B-1----:R-:W-:Y:S01]  /*0060*/  IMAD.SHL.U32 R0, R0, 0x2, RZ ;  /* 0x0000000200007824 */ /* 0x002fe200078e00ff */
[----:B---3--:R-:W-:-:S04]  /*0070*/  SHF.R.S32.HI R6, RZ, 0x16, R7 ;  /* 0x00000016ff067819 */ /* 0x008fc80000011407 */
[----:B------:R-:W-:Y:S02]  /*0080*/  LOP3.LUT R0, R0, 0x1fe, RZ, 0xc0, !PT ;  /* 0x000001fe00007812 */ /* 0x000fe400078ec0ff */
[----:B------:R-:W-:-:S03]  /*0090*/  SGXT R6, R6, 0x1 ;  /* 0x000000010606781a */ /* 0x000fc60000000200 */
[----:B------:R-:W-:-:S04]  /*00a0*/  IMAD R7, R7, 0x200, R0 ;  /* 0x0000020007077824 */ /* 0x000fc800078e0200 */
[----:B----4-:R-:W-:Y:S01]  /*00b0*/  IMAD.WIDE R2, R7, 0x4, R2 ;  /* 0x0000000407027825 */ /* 0x010fe200078e0202 */
[----:B------:R-:W-:-:S04]  /*00c0*/  LEA.HI R6, R6, R7, RZ, 0x6 ;  /* 0x0000000706067211 */ /* 0x000fc800078f30ff */
[--C-:B------:R-:W-:Y:S02]  /*00d0*/  SHF.R.S32.HI R0, RZ, 0x6, R6.reuse ;  /* 0x00000006ff007819 */ /* 0x100fe40000011406 */
[----:B------:R-:W-:Y:S02]  /*00e0*/  SHF.R.S32.HI R9, RZ, 0x1f, R6 ;  /* 0x0000001fff097819 */ /* 0x000fe40000011406 */
[----:B------:R-:W3:Y:S02]  /*00f0*/  LDG.E.64 R6, desc[UR4][R2.64] ;  /* 0x0000000402067981 */ /* 0x000ee4000c1e1b00 */
[----:B------:R-:W-:-:S04]  /*0100*/  LEA.HI R9, R9, R0, RZ, 0x9 ;  /* 0x0000000009097211 */ /* 0x000fc800078f48ff */
[----:B------:R-:W-:-:S05]  /*0110*/  LOP3.LUT R9, R9, 0xfffffe00, RZ, 0xc0, !PT ;  /* 0xfffffe0009097812 */ /* 0x000fca00078ec0ff */
[----:B------:R-:W-:-:S04]  /*0120*/  IMAD.IADD R9, R0, 0x1, -R9 ;  /* 0x0000000100097824 */ /* 0x000fc800078e0a09 */
[----:B--2---:R-:W-:-:S06]  /*0130*/  IMAD.WIDE R4, R9, 0x4, R4 ;  /* 0x0000000409047825 */ /* 0x004fcc00078e0204 */
[----:B------:R-:W3:Y:S02]  /*0140*/  LDG.E.EL R4, desc[UR4][R4.64] ;  /* 0x0000000404047981 */ /* 0x000ee4000c2e1900 */
[CC--:B---3--:R-:W-:Y:S01]  /*0150*/  FSETP.GEU.AND P0, PT, R6.reuse, -R4.reuse, PT ;  /* 0x800000040600720b */ /* 0x0c8fe20003f0e000 */
[--C-:B------:R-:W-:Y:S01]  /*0160*/  FADD R6, R6, R4.reuse ;  /* 0x0000000406067221 */ /* 0x100fe20000000000 */
[C---:B------:R-:W-:Y:S01]  /*0170*/  FADD R0, R7.reuse, R4 ;  /* 0x0000000407007221 */ /* 0x040fe20000000000 */
[----:B------:R-:W-:-:S03]  /*0180*/  FSETP.GEU.AND P1, PT, R7, -R4, PT ;  /* 0x800000040700720b */ /* 0x000fc60003f2e000 */
[----:B------:R-:W-:Y:S02]  /*0190*/  FSEL R6, R6, RZ, P0 ;  /* 0x000000ff06067208 */ /* 0x000fe40000000000 */
[----:B------:R-:W-:-:S05]  /*01a0*/  FSEL R7, R0, RZ, P1 ;  /* 0x000000ff00077208 */ /* 0x000fca0000800000 */
[----:B------:R-:W-:Y:S01]  /*01b0*/  STG.E.64 desc[UR4][R2.64], R6 ;  /* 0x0000000602007986 */ /* 0x000fe2000c101b04 */
[----:B------:R-:W-:Y:S05]  /*01c0*/  EXIT ;  /* 0x000000000000794d */ /* 0x000fea0003800000 */
.L_x_0:
[----:B------:R-:W-:-:S00]  /*01d0*/  BRA `(.L_x_0) ;  /* 0xfffffffc00fc7947 */ /* 0x000fc0000383ffff */
[----:B------:R-:W-:-:S00]  /*01e0*/  NOP ;  /* 0x0000000000007918 */ /* 0x000fc00000000000 */
        /* <DEDUP_REMOVED lines=9> */
.L_x_1:


//--------------------- .nv.constant0.triton_poi_fused_convolution_relu_6 --------------------------
	.section	.nv.constant0.triton_poi_fused_convolution_relu_6,"a",@progbits
	.sectionflags	@""
	.align	4
.nv.constant0.triton_poi_fused_convolution_relu_6:
	.zero		548
